	.headerflags	@"EF_CUDA_TEXMODE_UNIFIED EF_CUDA_64BIT_ADDRESS EF_CUDA_ACCELERATORS EF_CUDA_SM90 EF_CUDA_VIRTUAL_SM(EF_CUDA_SM90)"
	.elftype	@"ET_EXEC"


//--------------------- .nv.info                  --------------------------
	.section	.nv.info,"",@"SHT_CUDA_INFO"
	.align	4


	//----- nvinfo : EIATTR_REGCOUNT
	.align		4
        /*0000*/ 	.byte	0x04, 0x2f
        /*0002*/ 	.short	(.L_1 - .L_0)
	.align		4
.L_0:
        /*0004*/ 	.word	index@(triton_poi_fused_add_native_layer_norm_6)
        /*0008*/ 	.word	0x00000014


	//----- nvinfo : EIATTR_MIN_STACK_SIZE
	.align		4
.L_1:
        /*000c*/ 	.byte	0x04, 0x12
        /*000e*/ 	.short	(.L_3 - .L_2)
	.align		4
.L_2:
        /*0010*/ 	.word	index@(triton_poi_fused_add_native_layer_norm_6)
        /*0014*/ 	.word	0x00000000


	//----- nvinfo : EIATTR_FRAME_SIZE
	.align		4
.L_3:
        /*0018*/ 	.byte	0x04, 0x11
        /*001a*/ 	.short	(.L_5 - .L_4)
	.align		4
.L_4:
        /*001c*/ 	.word	index@(triton_poi_fused_add_native_layer_norm_6)
        /*0020*/ 	.word	0x00000000


	//----- nvinfo : EIATTR_MIN_STACK_SIZE
	.align		4
.L_5:
        /*0024*/ 	.byte	0x04, 0x12
        /*0026*/ 	.short	(.L_7 - .L_6)
	.align		4
.L_6:
        /*0028*/ 	.word	index@(triton_poi_fused_add_native_layer_norm_6)
        /*002c*/ 	.word	0x00000000
.L_7:


//--------------------- .nv.info.triton_poi_fused_add_native_layer_norm_6 --------------------------
	.section	.nv.info.triton_poi_fused_add_native_layer_norm_6,"",@"SHT_CUDA_INFO"
	.sectionflags	@""
	.align	4


	//----- nvinfo : EIATTR_CUDA_API_VERSION
	.align		4
        /*0000*/ 	.byte	0x04, 0x37
        /*0002*/ 	.short	(.L_9 - .L_8)
.L_8:
        /*0004*/ 	.word	0x0000007c


	//----- nvinfo : EIATTR_KPARAM_INFO
	.align		4
.L_9:
        /*0008*/ 	.byte	0x04, 0x17
        /*000a*/ 	.short	(.L_11 - .L_10)
.L_10:
        /*000c*/ 	.word	0x00000000
        /*0010*/ 	.short	0x0004
        /*0012*/ 	.short	0x0020
        /*0014*/ 	.byte	0x00, 0xf0, 0x11, 0x00


	//----- nvinfo : EIATTR_KPARAM_INFO
	.align		4
.L_11:
        /*0018*/ 	.byte	0x04, 0x17
        /*001a*/ 	.short	(.L_13 - .L_12)
.L_12:
        /*001c*/ 	.word	0x00000000
        /*0020*/ 	.short	0x0003
        /*0022*/ 	.short	0x0018
        /*0024*/ 	.byte	0x00, 0xf4, 0x21, 0x00


	//----- nvinfo : EIATTR_KPARAM_INFO
	.align		4
.L_13:
        /*0028*/ 	.byte	0x04, 0x17
        /*002a*/ 	.short	(.L_15 - .L_14)
.L_14:
        /*002c*/ 	.word	0x00000000
        /*0030*/ 	.short	0x0002
        /*0032*/ 	.short	0x0010
        /*0034*/ 	.byte	0x00, 0xf4, 0x21, 0x00


	//----- nvinfo : EIATTR_KPARAM_INFO
	.align		4
.L_15:
        /*0038*/ 	.byte	0x04, 0x17
        /*003a*/ 	.short	(.L_17 - .L_16)
.L_16:
        /*003c*/ 	.word	0x00000000
        /*0040*/ 	.short	0x0001
        /*0042*/ 	.short	0x0008
        /*0044*/ 	.byte	0x00, 0xf4, 0x21, 0x00


	//----- nvinfo : EIATTR_KPARAM_INFO
	.align		4
.L_17:
        /*0048*/ 	.byte	0x04, 0x17
        /*004a*/ 	.short	(.L_19 - .L_18)
.L_18:
        /*004c*/ 	.word	0x00000000
        /*0050*/ 	.short	0x0000
        /*0052*/ 	.short	0x0000
        /*0054*/ 	.byte	0x00, 0xf4, 0x21, 0x00


	//----- nvinfo : EIATTR_SPARSE_MMA_MASK
	.align		4
.L_19:
        /*0058*/ 	.byte	0x03, 0x50
        /*005a*/ 	.short	0x0000


	//----- nvinfo : EIATTR_MAXREG_COUNT
	.align		4
        /*005c*/ 	.byte	0x03, 0x1b
        /*005e*/ 	.short	0x00ff


	//----- nvinfo : EIATTR_EXIT_INSTR_OFFSETS
	.align		4
        /*0060*/ 	.byte	0x04, 0x1c
        /*0062*/ 	.short	(.L_21 - .L_20)


	//   ....[0]....
.L_20:
        /*0064*/ 	.word	0x00000310


	//   ....[1]....
        /*0068*/ 	.word	0x00000340


	//----- nvinfo : EIATTR_REQNTID
	.align		4
.L_21:
        /*006c*/ 	.byte	0x04, 0x10
        /*006e*/ 	.short	(.L_23 - .L_22)
.L_22:
        /*0070*/ 	.word	0x00000020
        /*0074*/ 	.word	0x00000001
        /*0078*/ 	.word	0x00000001


	//----- nvinfo : EIATTR_CBANK_PARAM_SIZE
	.align		4
.L_23:
        /*007c*/ 	.byte	0x03, 0x19
        /*007e*/ 	.short	0x0024


	//----- nvinfo : EIATTR_PARAM_CBANK
	.align		4
        /*0080*/ 	.byte	0x04, 0x0a
        /*0082*/ 	.short	(.L_25 - .L_24)
	.align		4
.L_24:
        /*0084*/ 	.word	index@(.nv.constant0.triton_poi_fused_add_native_layer_norm_6)
        /*0088*/ 	.short	0x0210
        /*008a*/ 	.short	0x0024


	//----- nvinfo : EIATTR_SW_WAR
	.align		4
.L_25:
        /*008c*/ 	.byte	0x04, 0x36
        /*008e*/ 	.short	(.L_27 - .L_26)
.L_26:
        /*0090*/ 	.word	0x00000008
.L_27:


//--------------------- .nv.callgraph             --------------------------
	.section	.nv.callgraph,"",@"SHT_CUDA_CALLGRAPH"
	.align	4
	.sectionentsize	8
	.align		4
        /*0000*/ 	.word	0x00000000
	.align		4
        /*0004*/ 	.word	0xffffffff
	.align		4
        /*0008*/ 	.word	0x00000000
	.align		4
        /*000c*/ 	.word	0xfffffffe
	.align		4
        /*0010*/ 	.word	0x00000000
	.align		4
        /*0014*/ 	.word	0xfffffffd
	.align		4
        /*0018*/ 	.word	0x00000000
	.align		4
        /*001c*/ 	.word	0xfffffffc


//--------------------- .text.triton_poi_fused_add_native_layer_norm_6 --------------------------
	.section	.text.triton_poi_fused_add_native_layer_norm_6,"ax",@progbits
	.align	128
        .global         triton_poi_fused_add_native_layer_norm_6
        .type           triton_poi_fused_add_native_layer_norm_6,@function
        .size           triton_poi_fused_add_native_layer_norm_6,(.L_x_1 - triton_poi_fused_add_native_layer_norm_6)
        .other          triton_poi_fused_add_native_layer_norm_6,@"STO_CUDA_ENTRY STV_DEFAULT"
triton_poi_fused_add_native_layer_norm_6:
.text.triton_poi_fused_add_native_layer_norm_6:
[----:B------:R-:W0:Y:S02]  /*0000*/  LDC R1, c[0x0][0x28] ;  /* 0x00000a00ff017b82 */ /* 0x000e240000000800 */
[----:B------:R-:W1:Y:S01]  /*0010*/  S2R R14, SR_TID.X ;  /* 0x00000000000e7919 */ /* 0x000e620000002100 */
[----:B------:R-:W2:Y:S01]  /*0020*/  LDC.64 R2, c[0x0][0x210] ;  /* 0x00008400ff027b82 */ /* 0x000ea20000000a00 */
[----:B------:R-:W-:Y:S01]  /*0030*/  HFMA2.MMA R13, -RZ, RZ, 0, 0 ;  /* 0x00000000ff0d7435 */ /* 0x000fe200000001ff */
[----:B------:R-:W-:Y:S01]  /*0040*/  CS2R R8, SRZ ;  /* 0x0000000000087805 */ /* 0x000fe2000001ff00 */
[----:B------:R-:W3:Y:S01]  /*0050*/  S2R R11, SR_CTAID.X ;  /* 0x00000000000b7919 */ /* 0x000ee20000002500 */
[----:B------:R-:W-:Y:S01]  /*0060*/  ULDC.64 UR4, c[0x0][0x208] ;  /* 0x0000820000047ab9 */ /* 0x000fe20000000a00 */
[----:B------:R-:W-:-:S03]  /*0070*/  MOV R10, RZ ;  /* 0x000000ff000a7202 */ /* 0x000fc60000000f00 */
[----:B------:R-:W4:Y:S01]  /*0080*/  LDC.64 R4, c[0x0][0x218] ;  /* 0x00008600ff047b82 */ /* 0x000f220000000a00 */
[----:B-1----:R-:W-:-:S04]  /*0090*/  LOP3.LUT R0, R14, 0xf, RZ, 0xc0, !PT ;  /* 0x0000000f0e007812 */ /* 0x002fc800078ec0ff */
[----:B---3--:R-:W-:Y:S01]  /*00a0*/  LEA R11, R11, R0, 0x4 ;  /* 0x000000000b0b7211 */ /* 0x008fe200078e20ff */
[----:B------:R-:W-:-:S03]  /*00b0*/  HFMA2.MMA R0, -RZ, RZ, 0, 0 ;  /* 0x00000000ff007435 */ /* 0x000fc600000001ff */
[C---:B------:R-:W-:Y:S02]  /*00c0*/  ISETP.GE.AND P0, PT, R11.reuse, 0x10, PT ;  /* 0x000000100b00780c */ /* 0x040fe40003f06270 */
[----:B------:R-:W-:-:S05]  /*00d0*/  SHF.L.U32 R7, R11, 0x2, RZ ;  /* 0x000000020b077819 */ /* 0x000fca00000006ff */
[----:B--2---:R-:W-:-:S04]  /*00e0*/  IMAD.WIDE R2, R7, 0x4, R2 ;  /* 0x0000000407027825 */ /* 0x004fc800078e0202 */
[----:B----4-:R-:W-:Y:S01]  /*00f0*/  IMAD.WIDE R4, R7, 0x4, R4 ;  /* 0x0000000407047825 */ /* 0x010fe200078e0204 */
[----:B------:R-:W-:Y:S01]  /*0100*/  CS2R R6, SRZ ;  /* 0x0000000000067805 */ /* 0x000fe2000001ff00 */
[----:B------:R-:W2:Y:S01]  /*0110*/  @!P0 LDG.E.EL R0, desc[UR4][R2.64] ;  /* 0x0000000402008981 */ /* 0x000ea2000c2e1900 */
[----:B------:R-:W-:-:S03]  /*0120*/  MOV R15, RZ ;  /* 0x000000ff000f7202 */ /* 0x000fc60000000f00 */
[----:B------:R-:W3:Y:S04]  /*0130*/  @!P0 LDG.E.EL R9, desc[UR4][R4.64+0x4] ;  /* 0x0000040404098981 */ /* 0x000ee8000c2e1900 */
[----:B------:R-:W3:Y:S04]  /*0140*/  @!P0 LDG.E.EL R6, desc[UR4][R2.64+0x4] ;  /* 0x0000040402068981 */ /* 0x000ee8000c2e1900 */
[----:B------:R-:W2:Y:S04]  /*0150*/  @!P0 LDG.E.EL R7, desc[UR4][R4.64] ;  /* 0x0000000404078981 */ /* 0x000ea8000c2e1900 */
[----:B------:R-:W4:Y:S04]  /*0160*/  @!P0 LDG.E.EL R8, desc[UR4][R2.64+0x8] ;  /* 0x0000080402088981 */ /* 0x000f28000c2e1900 */
[----:B------:R-:W4:Y:S04]  /*0170*/  @!P0 LDG.E.EL R13, desc[UR4][R4.64+0x8] ;  /* 0x00000804040d8981 */ /* 0x000f28000c2e1900 */
[----:B------:R-:W5:Y:S04]  /*0180*/  @!P0 LDG.E.EL R10, desc[UR4][R2.64+0xc] ;  /* 0x00000c04020a8981 */ /* 0x000f68000c2e1900 */
[----:B------:R-:W5:Y:S01]  /*0190*/  @!P0 LDG.E.EL R15, desc[UR4][R4.64+0xc] ;  /* 0x00000c04040f8981 */ /* 0x000f62000c2e1900 */
[----:B------:R-:W-:-:S04]  /*01a0*/  LOP3.LUT P0, RZ, R14, 0x10, RZ, 0xc0, !PT ;  /* 0x000000100eff7812 */ /* 0x000fc8000780c0ff */
[----:B------:R-:W-:Y:S01]  /*01b0*/  ISETP.LT.AND P0, PT, R11, 0x10, !P0 ;  /* 0x000000100b00780c */ /* 0x000fe20004701270 */
[----:B---3--:R-:W-:Y:S01]  /*01c0*/  FADD R17, R9, R6 ;  /* 0x0000000609117221 */ /* 0x008fe20000000000 */
[----:B--2---:R-:W-:Y:S02]  /*01d0*/  FADD R0, R7, R0 ;  /* 0x0000000007007221 */ /* 0x004fe40000000000 */
[----:B------:R-:W1:Y:S01]  /*01e0*/  LDC.64 R6, c[0x0][0x220] ;  /* 0x00008800ff067b82 */ /* 0x000e620000000a00 */
[----:B----4-:R-:W-:Y:S01]  /*01f0*/  FADD R13, R13, R8 ;  /* 0x000000080d0d7221 */ /* 0x010fe20000000000 */
[----:B------:R-:W-:-:S04]  /*0200*/  FADD R8, R0, R17 ;  /* 0x0000001100087221 */ /* 0x000fc80000000000 */
[----:B------:R-:W-:Y:S01]  /*0210*/  FADD R9, R8, R13 ;  /* 0x0000000d08097221 */ /* 0x000fe20000000000 */
[----:B-----5:R-:W-:-:S04]  /*0220*/  FADD R10, R15, R10 ;  /* 0x0000000a0f0a7221 */ /* 0x020fc80000000000 */
[----:B------:R-:W-:Y:S02]  /*0230*/  FADD R12, R10, R9 ;  /* 0x000000090a0c7221 */ /* 0x000fe40000000000 */
[----:B------:R-:W2:Y:S02]  /*0240*/  LDC.64 R8, c[0x0][0x228] ;  /* 0x00008a00ff087b82 */ /* 0x000ea40000000a00 */
[----:B------:R-:W-:-:S04]  /*0250*/  FMUL R15, R12, 0.25 ;  /* 0x3e8000000c0f7820 */ /* 0x000fc80000400000 */
[--C-:B------:R-:W-:Y:S01]  /*0260*/  FADD R17, R17, -R15.reuse ;  /* 0x8000000f11117221 */ /* 0x100fe20000000000 */
[----:B------:R-:W-:-:S03]  /*0270*/  FADD R0, R0, -R15 ;  /* 0x8000000f00007221 */ /* 0x000fc60000000000 */
[----:B------:R-:W-:Y:S01]  /*0280*/  FMUL R17, R17, R17 ;  /* 0x0000001111117220 */ /* 0x000fe20000400000 */
[----:B-1----:R-:W-:-:S04]  /*0290*/  IMAD.WIDE R2, R11, 0x4, R6 ;  /* 0x000000040b027825 */ /* 0x002fc800078e0206 */
[----:B------:R-:W-:Y:S01]  /*02a0*/  FFMA R17, R0, R0, R17 ;  /* 0x0000000000117223 */ /* 0x000fe20000000011 */
[--C-:B------:R-:W-:Y:S01]  /*02b0*/  FADD R0, R13, -R15.reuse ;  /* 0x8000000f0d007221 */ /* 0x100fe20000000000 */
[----:B------:R-:W-:Y:S01]  /*02c0*/  FADD R10, R10, -R15 ;  /* 0x8000000f0a0a7221 */ /* 0x000fe20000000000 */
[----:B------:R1:W-:Y:S02]  /*02d0*/  @P0 STG.E desc[UR4][R2.64], R15 ;  /* 0x0000000f02000986 */ /* 0x0003e4000c101904 */
[----:B------:R-:W-:-:S04]  /*02e0*/  FFMA R17, R0, R0, R17 ;  /* 0x0000000000117223 */ /* 0x000fc80000000011 */
[----:B------:R-:W-:Y:S01]  /*02f0*/  FFMA R17, R10, R10, R17 ;  /* 0x0000000a0a117223 */ /* 0x000fe20000000011 */
[----:B--2---:R-:W-:Y:S01]  /*0300*/  IMAD.WIDE R4, R11, 0x4, R8 ;  /* 0x000000040b047825 */ /* 0x004fe200078e0208 */
[----:B------:R-:W-:Y:S06]  /*0310*/  @!P0 EXIT ;  /* 0x000000000000894d */ /* 0x000fec0003800000 */
[----:B------:R-:W-:-:S05]  /*0320*/  FMUL R17, R17, 0.25 ;  /* 0x3e80000011117820 */ /* 0x000fca0000400000 */
[----:B------:R-:W-:Y:S01]  /*0330*/  STG.E desc[UR4][R4.64], R17 ;  /* 0x0000001104007986 */ /* 0x000fe2000c101904 */
[----:B------:R-:W-:Y:S05]  /*0340*/  EXIT ;  /* 0x000000000000794d */ /* 0x000fea0003800000 */
.L_x_0:
[----:B------:R-:W-:-:S00]  /*0350*/  BRA `(.L_x_0) ;  /* 0xfffffffc00fc7947 */ /* 0x000fc0000383ffff */
[----:B------:R-:W-:-:S00]  /*0360*/  NOP ;  /* 0x0000000000007918 */ /* 0x000fc00000000000 */
        /* <DEDUP_REMOVED lines=9> */
.L_x_1:


//--------------------- .nv.constant0.triton_poi_fused_add_native_layer_norm_6 --------------------------
	.section	.nv.constant0.triton_poi_fused_add_native_layer_norm_6,"a",@progbits
	.sectionflags	@""
	.align	4
.nv.constant0.triton_poi_fused_add_native_layer_norm_6:
	.zero		564
